	.headerflags	@"EF_CUDA_TEXMODE_UNIFIED EF_CUDA_64BIT_ADDRESS EF_CUDA_ACCELERATORS EF_CUDA_SM90 EF_CUDA_VIRTUAL_SM(EF_CUDA_SM90)"
	.elftype	@"ET_EXEC"


//--------------------- .nv.info                  --------------------------
	.section	.nv.info,"",@"SHT_CUDA_INFO"
	.align	4


	//----- nvinfo : EIATTR_REGCOUNT
	.align		4
        /*0000*/ 	.byte	0x04, 0x2f
        /*0002*/ 	.short	(.L_3 - .L_2)
	.align		4
.L_2:
        /*0004*/ 	.word	index@(triton_poi_fused__native_batch_norm_legit_no_training_add_convolution_relu_16)
        /*0008*/ 	.word	0x00000018


	//----- nvinfo : EIATTR_MIN_STACK_SIZE
	.align		4
.L_3:
        /*000c*/ 	.byte	0x04, 0x12
        /*000e*/ 	.short	(.L_5 - .L_4)
	.align		4
.L_4:
        /*0010*/ 	.word	index@(triton_poi_fused__native_batch_norm_legit_no_training_add_convolution_relu_16)
        /*0014*/ 	.word	0x00000000


	//----- nvinfo : EIATTR_FRAME_SIZE
	.align		4
.L_5:
        /*0018*/ 	.byte	0x04, 0x11
        /*001a*/ 	.short	(.L_7 - .L_6)
	.align		4
.L_6:
        /*001c*/ 	.word	index@(triton_poi_fused__native_batch_norm_legit_no_training_add_convolution_relu_16)
        /*0020*/ 	.word	0x00000000


	//----- nvinfo : EIATTR_MIN_STACK_SIZE
	.align		4
.L_7:
        /*0024*/ 	.byte	0x04, 0x12
        /*0026*/ 	.short	(.L_9 - .L_8)
	.align		4
.L_8:
        /*0028*/ 	.word	index@(triton_poi_fused__native_batch_norm_legit_no_training_add_convolution_relu_16)
        /*002c*/ 	.word	0x00000000
.L_9:


//--------------------- .nv.info.triton_poi_fused__native_batch_norm_legit_no_training_add_convolution_relu_16 --------------------------
	.section	.nv.info.triton_poi_fused__native_batch_norm_legit_no_training_add_convolution_relu_16,"",@"SHT_CUDA_INFO"
	.sectionflags	@""
	.align	4


	//----- nvinfo : EIATTR_CUDA_API_VERSION
	.align		4
        /*0000*/ 	.byte	0x04, 0x37
        /*0002*/ 	.short	(.L_11 - .L_10)
.L_10:
        /*0004*/ 	.word	0x0000007c


	//----- nvinfo : EIATTR_KPARAM_INFO
	.align		4
.L_11:
        /*0008*/ 	.byte	0x04, 0x17
        /*000a*/ 	.short	(.L_13 - .L_12)
.L_12:
        /*000c*/ 	.word	0x00000000
        /*0010*/ 	.short	0x0008
        /*0012*/ 	.short	0x0040
        /*0014*/ 	.byte	0x00, 0xf0, 0x11, 0x00


	//----- nvinfo : EIATTR_KPARAM_INFO
	.align		4
.L_13:
        /*0018*/ 	.byte	0x04, 0x17
        /*001a*/ 	.short	(.L_15 - .L_14)
.L_14:
        /*001c*/ 	.word	0x00000000
        /*0020*/ 	.short	0x0007
        /*0022*/ 	.short	0x0038
        /*0024*/ 	.byte	0x00, 0xf4, 0x21, 0x00


	//----- nvinfo : EIATTR_KPARAM_INFO
	.align		4
.L_15:
        /*0028*/ 	.byte	0x04, 0x17
        /*002a*/ 	.short	(.L_17 - .L_16)
.L_16:
        /*002c*/ 	.word	0x00000000
        /*0030*/ 	.short	0x0006
        /*0032*/ 	.short	0x0030
        /*0034*/ 	.byte	0x00, 0xf4, 0x21, 0x00


	//----- nvinfo : EIATTR_KPARAM_INFO
	.align		4
.L_17:
        /*0038*/ 	.byte	0x04, 0x17
        /*003a*/ 	.short	(.L_19 - .L_18)
.L_18:
        /*003c*/ 	.word	0x00000000
        /*0040*/ 	.short	0x0005
        /*0042*/ 	.short	0x0028
        /*0044*/ 	.byte	0x00, 0xf4, 0x21, 0x00


	//----- nvinfo : EIATTR_KPARAM_INFO
	.align		4
.L_19:
        /*0048*/ 	.byte	0x04, 0x17
        /*004a*/ 	.short	(.L_21 - .L_20)
.L_20:
        /*004c*/ 	.word	0x00000000
        /*0050*/ 	.short	0x0004
        /*0052*/ 	.short	0x0020
        /*0054*/ 	.byte	0x00, 0xf4, 0x21, 0x00


	//----- nvinfo : EIATTR_KPARAM_INFO
	.align		4
.L_21:
        /*0058*/ 	.byte	0x04, 0x17
        /*005a*/ 	.short	(.L_23 - .L_22)
.L_22:
        /*005c*/ 	.word	0x00000000
        /*0060*/ 	.short	0x0003
        /*0062*/ 	.short	0x0018
        /*0064*/ 	.byte	0x00, 0xf4, 0x21, 0x00


	//----- nvinfo : EIATTR_KPARAM_INFO
	.align		4
.L_23:
        /*0068*/ 	.byte	0x04, 0x17
        /*006a*/ 	.short	(.L_25 - .L_24)
.L_24:
        /*006c*/ 	.word	0x00000000
        /*0070*/ 	.short	0x0002
        /*0072*/ 	.short	0x0010
        /*0074*/ 	.byte	0x00, 0xf4, 0x21, 0x00


	//----- nvinfo : EIATTR_KPARAM_INFO
	.align		4
.L_25:
        /*0078*/ 	.byte	0x04, 0x17
        /*007a*/ 	.short	(.L_27 - .L_26)
.L_26:
        /*007c*/ 	.word	0x00000000
        /*0080*/ 	.short	0x0001
        /*0082*/ 	.short	0x0008
        /*0084*/ 	.byte	0x00, 0xf4, 0x21, 0x00


	//----- nvinfo : EIATTR_KPARAM_INFO
	.align		4
.L_27:
        /*0088*/ 	.byte	0x04, 0x17
        /*008a*/ 	.short	(.L_29 - .L_28)
.L_28:
        /*008c*/ 	.word	0x00000000
        /*0090*/ 	.short	0x0000
        /*0092*/ 	.short	0x0000
        /*0094*/ 	.byte	0x00, 0xf4, 0x21, 0x00


	//----- nvinfo : EIATTR_SPARSE_MMA_MASK
	.align		4
.L_29:
        /*0098*/ 	.byte	0x03, 0x50
        /*009a*/ 	.short	0x0000


	//----- nvinfo : EIATTR_MAXREG_COUNT
	.align		4
        /*009c*/ 	.byte	0x03, 0x1b
        /*009e*/ 	.short	0x00ff


	//----- nvinfo : EIATTR_EXIT_INSTR_OFFSETS
	.align		4
        /*00a0*/ 	.byte	0x04, 0x1c
        /*00a2*/ 	.short	(.L_31 - .L_30)


	//   ....[0]....
.L_30:
        /*00a4*/ 	.word	0x00000480


	//----- nvinfo : EIATTR_REQNTID
	.align		4
.L_31:
        /*00a8*/ 	.byte	0x04, 0x10
        /*00aa*/ 	.short	(.L_33 - .L_32)
.L_32:
        /*00ac*/ 	.word	0x00000100
        /*00b0*/ 	.word	0x00000001
        /*00b4*/ 	.word	0x00000001


	//----- nvinfo : EIATTR_CBANK_PARAM_SIZE
	.align		4
.L_33:
        /*00b8*/ 	.byte	0x03, 0x19
        /*00ba*/ 	.short	0x0044


	//----- nvinfo : EIATTR_PARAM_CBANK
	.align		4
        /*00bc*/ 	.byte	0x04, 0x0a
        /*00be*/ 	.short	(.L_35 - .L_34)
	.align		4
.L_34:
        /*00c0*/ 	.word	index@(.nv.constant0.triton_poi_fused__native_batch_norm_legit_no_training_add_convolution_relu_16)
        /*00c4*/ 	.short	0x0210
        /*00c6*/ 	.short	0x0044


	//----- nvinfo : EIATTR_SW_WAR
	.align		4
.L_35:
        /*00c8*/ 	.byte	0x04, 0x36
        /*00ca*/ 	.short	(.L_37 - .L_36)
.L_36:
        /*00cc*/ 	.word	0x00000008
.L_37:


//--------------------- .nv.callgraph             --------------------------
	.section	.nv.callgraph,"",@"SHT_CUDA_CALLGRAPH"
	.align	4
	.sectionentsize	8
	.align		4
        /*0000*/ 	.word	0x00000000
	.align		4
        /*0004*/ 	.word	0xffffffff
	.align		4
        /*0008*/ 	.word	0x00000000
	.align		4
        /*000c*/ 	.word	0xfffffffe
	.align		4
        /*0010*/ 	.word	0x00000000
	.align		4
        /*0014*/ 	.word	0xfffffffd
	.align		4
        /*0018*/ 	.word	0x00000000
	.align		4
        /*001c*/ 	.word	0xfffffffc


//--------------------- .nv.constant4             --------------------------
	.section	.nv.constant4,"a",@progbits
	.align	8
	.align		8
.nv.constant4:
        /*0000*/ 	.dword	_$_str
	.align		8
        /*0008*/ 	.dword	_$_str_$_2


//--------------------- .text.triton_poi_fused__native_batch_norm_legit_no_training_add_convolution_relu_16 --------------------------
	.section	.text.triton_poi_fused__native_batch_norm_legit_no_training_add_convolution_relu_16,"ax",@progbits
	.align	128
        .global         triton_poi_fused__native_batch_norm_legit_no_training_add_convolution_relu_16
        .type           triton_poi_fused__native_batch_norm_legit_no_training_add_convolution_relu_16,@function
        .size           triton_poi_fused__native_batch_norm_legit_no_training_add_convolution_relu_16,(.L_x_1 - triton_poi_fused__native_batch_norm_legit_no_training_add_convolution_relu_16)
        .other          triton_poi_fused__native_batch_norm_legit_no_training_add_convolution_relu_16,@"STO_CUDA_ENTRY STV_DEFAULT"
triton_poi_fused__native_batch_norm_legit_no_training_add_convolution_relu_16:
.text.triton_poi_fused__native_batch_norm_legit_no_training_add_convolution_relu_16:
[----:B------:R-:W-:Y:S01]  /*0000*/  LDC R1, c[0x0][0x28] ;  /* 0x00000a00ff017b82 */ /* 0x000fe20000000800 */
[----:B------:R-:W1:Y:S07]  /*0010*/  S2R R0, SR_TID.X ;  /* 0x0000000000007919 */ /* 0x000e6e0000002100 */
[----:B------:R-:W2:Y:S01]  /*0020*/  LDC.64 R8, c[0x0][0x228] ;  /* 0x00008a00ff087b82 */ /* 0x000ea20000000a00 */
[----:B------:R-:W-:Y:S01]  /*0030*/  ULDC.64 UR4, c[0x0][0x208] ;  /* 0x0000820000047ab9 */ /* 0x000fe20000000a00 */
[----:B------:R-:W3:Y:S06]  /*0040*/  S2R R5, SR_CTAID.X ;  /* 0x0000000000057919 */ /* 0x000eec0000002500 */
[----:B------:R-:W4:Y:S08]  /*0050*/  LDC.64 R10, c[0x0][0x218] ;  /* 0x00008600ff0a7b82 */ /* 0x000f300000000a00 */
[----:B------:R-:W5:Y:S08]  /*0060*/  LDC.64 R18, c[0x0][0x230] ;  /* 0x00008c00ff127b82 */ /* 0x000f700000000a00 */
[----:B------:R-:W5:Y:S01]  /*0070*/  LDC.64 R16, c[0x0][0x238] ;  /* 0x00008e00ff107b82 */ /* 0x000f620000000a00 */
[----:B-1----:R-:W-:-:S07]  /*0080*/  SHF.L.U32 R0, R0, 0x1, RZ ;  /* 0x0000000100007819 */ /* 0x002fce00000006ff */
[----:B------:R-:W1:Y:S01]  /*0090*/  LDC.64 R12, c[0x0][0x240] ;  /* 0x00009000ff0c7b82 */ /* 0x000e620000000a00 */
[----:B---3--:R-:W-:Y:S02]  /*00a0*/  SHF.R.S32.HI R3, RZ, 0x16, R5 ;  /* 0x00000016ff037819 */ /* 0x008fe40000011405 */
[----:B------:R-:W-:Y:S02]  /*00b0*/  LOP3.LUT R0, R0, 0x1fe, RZ, 0xc0, !PT ;  /* 0x000001fe00007812 */ /* 0x000fe400078ec0ff */
[----:B------:R-:W-:Y:S02]  /*00c0*/  SGXT R3, R3, 0x1 ;  /* 0x000000010303781a */ /* 0x000fe40000000200 */
[----:B------:R-:W-:Y:S02]  /*00d0*/  LEA R0, R5, R0, 0x9 ;  /* 0x0000000005007211 */ /* 0x000fe400078e48ff */
[----:B------:R-:W3:Y:S02]  /*00e0*/  LDC.64 R4, c[0x0][0x220] ;  /* 0x00008800ff047b82 */ /* 0x000ee40000000a00 */
[----:B------:R-:W-:-:S04]  /*00f0*/  LEA.HI R3, R3, R0, RZ, 0x9 ;  /* 0x0000000003037211 */ /* 0x000fc800078f48ff */
[----:B------:R-:W-:-:S04]  /*0100*/  LOP3.LUT R3, R3, 0xfffffe00, RZ, 0xc0, !PT ;  /* 0xfffffe0003037812 */ /* 0x000fc800078ec0ff */
[----:B------:R-:W-:Y:S02]  /*0110*/  IADD3 R14, R0, -R3, RZ ;  /* 0x80000003000e7210 */ /* 0x000fe40007ffe0ff */
[----:B------:R-:W1:Y:S03]  /*0120*/  LDC.64 R2, c[0x0][0x210] ;  /* 0x00008400ff027b82 */ /* 0x000e660000000a00 */
[----:B--2---:R-:W-:-:S06]  /*0130*/  IMAD.WIDE R8, R14, 0x4, R8 ;  /* 0x000000040e087825 */ /* 0x004fcc00078e0208 */
[----:B------:R-:W2:Y:S01]  /*0140*/  LDG.E.EL.64 R8, desc[UR4][R8.64] ;  /* 0x0000000408087981 */ /* 0x000ea2000c2e1b00 */
[----:B----4-:R-:W-:-:S04]  /*0150*/  IMAD.WIDE R10, R14, 0x4, R10 ;  /* 0x000000040e0a7825 */ /* 0x010fc800078e020a */
[C---:B---3--:R-:W-:Y:S02]  /*0160*/  IMAD.WIDE R4, R14.reuse, 0x4, R4 ;  /* 0x000000040e047825 */ /* 0x048fe400078e0204 */
[----:B------:R-:W3:Y:S02]  /*0170*/  LDG.E.EL.64 R10, desc[UR4][R10.64] ;  /* 0x000000040a0a7981 */ /* 0x000ee4000c2e1b00 */
[----:B-----5:R-:W-:Y:S02]  /*0180*/  IMAD.WIDE R18, R14, 0x4, R18 ;  /* 0x000000040e127825 */ /* 0x020fe400078e0212 */
[----:B------:R-:W4:Y:S02]  /*0190*/  LDG.E.EL.64 R4, desc[UR4][R4.64] ;  /* 0x0000000404047981 */ /* 0x000f24000c2e1b00 */
[----:B01----:R-:W-:-:S05]  /*01a0*/  IMAD.WIDE R2, R0, 0x4, R2 ;  /* 0x0000000400027825 */ /* 0x003fca00078e0202 */
[----:B------:R-:W3:Y:S01]  /*01b0*/  LDG.E.64 R6, desc[UR4][R2.64] ;  /* 0x0000000402067981 */ /* 0x000ee2000c1e1b00 */
[----:B------:R-:W-:-:S04]  /*01c0*/  IMAD.WIDE R14, R14, 0x4, R16 ;  /* 0x000000040e0e7825 */ /* 0x000fc800078e0210 */
[----:B------:R-:W-:Y:S02]  /*01d0*/  IMAD.WIDE R16, R0, 0x4, R12 ;  /* 0x0000000400107825 */ /* 0x000fe400078e020c */
[----:B------:R0:W5:Y:S04]  /*01e0*/  LDG.E.EL.64 R12, desc[UR4][R18.64] ;  /* 0x00000004120c7981 */ /* 0x000168000c2e1b00 */
[----:B------:R-:W5:Y:S04]  /*01f0*/  LDG.E.EL.64 R14, desc[UR4][R14.64] ;  /* 0x000000040e0e7981 */ /* 0x000f68000c2e1b00 */
[----:B------:R-:W4:Y:S01]  /*0200*/  LDG.E.64 R16, desc[UR4][R16.64] ;  /* 0x0000000410107981 */ /* 0x000f22000c1e1b00 */
[----:B0-----:R-:W-:Y:S01]  /*0210*/  HFMA2.MMA R18, -RZ, RZ, 1.625, 0 ;  /* 0x3e800000ff127435 */ /* 0x001fe200000001ff */
[----:B--2---:R-:W-:Y:S01]  /*0220*/  FADD R8, R8, 9.9999997473787516356e-06 ;  /* 0x3727c5ac08087421 */ /* 0x004fe20000000000 */
[----:B------:R-:W-:-:S03]  /*0230*/  FADD R9, R9, 9.9999997473787516356e-06 ;  /* 0x3727c5ac09097421 */ /* 0x000fc60000000000 */
[----:B------:R-:W0:Y:S08]  /*0240*/  MUFU.SQRT R20, R8 ;  /* 0x0000000800147308 */ /* 0x000e300000002000 */
[----:B------:R1:W2:Y:S01]  /*0250*/  MUFU.SQRT R21, R9 ;  /* 0x0000000900157308 */ /* 0x0002a20000002000 */
[C---:B0-----:R-:W-:Y:S02]  /*0260*/  FSETP.GT.AND P0, PT, R20.reuse, 8.50705917302346158658e+37, PT ;  /* 0x7e8000001400780b */ /* 0x041fe40003f04000 */
[----:B------:R-:W-:Y:S01]  /*0270*/  FSETP.GEU.AND P2, PT, R20, 1.175494350822287508e-38, PT ;  /* 0x008000001400780b */ /* 0x000fe20003f4e000 */
[----:B-1----:R-:W0:Y:S01]  /*0280*/  LDC.64 R8, c[0x0][0x248] ;  /* 0x00009200ff087b82 */ /* 0x002e220000000a00 */
[----:B--2---:R-:W-:-:S02]  /*0290*/  FSETP.GT.AND P1, PT, R21, 8.50705917302346158658e+37, PT ;  /* 0x7e8000001500780b */ /* 0x004fc40003f24000 */
[----:B------:R-:W-:-:S07]  /*02a0*/  FSETP.GEU.AND P3, PT, R21, 1.175494350822287508e-38, PT ;  /* 0x008000001500780b */ /* 0x000fce0003f6e000 */
[----:B------:R-:W-:-:S04]  /*02b0*/  @P0 FMUL R20, R20, 0.25 ;  /* 0x3e80000014140820 */ /* 0x000fc80000400000 */
[----:B------:R-:W-:Y:S01]  /*02c0*/  @!P2 FMUL R20, R20, 16777216 ;  /* 0x4b8000001414a820 */ /* 0x000fe20000400000 */
[----:B------:R-:W-:-:S04]  /*02d0*/  @P1 FMUL R21, R21, 0.25 ;  /* 0x3e80000015151820 */ /* 0x000fc80000400000 */
[----:B------:R-:W-:Y:S01]  /*02e0*/  @!P3 FMUL R21, R21, 16777216 ;  /* 0x4b8000001515b820 */ /* 0x000fe20000400000 */
[----:B------:R-:W1:Y:S01]  /*02f0*/  MUFU.RCP R20, R20 ;  /* 0x0000001400147308 */ /* 0x000e620000001000 */
[----:B------:R-:W-:-:S07]  /*0300*/  FSEL R19, R18, 1, P0 ;  /* 0x3f80000012137808 */ /* 0x000fce0000000000 */
[----:B------:R-:W2:Y:S01]  /*0310*/  MUFU.RCP R21, R21 ;  /* 0x0000001500157308 */ /* 0x000ea20000001000 */
[----:B------:R-:W-:Y:S01]  /*0320*/  FSEL R18, R18, 1, P1 ;  /* 0x3f80000012127808 */ /* 0x000fe20000800000 */
[----:B------:R-:W-:Y:S01]  /*0330*/  @!P2 FMUL R19, R19, 16777216 ;  /* 0x4b8000001313a820 */ /* 0x000fe20000400000 */
[----:B---3--:R-:W-:Y:S01]  /*0340*/  FADD R6, R6, R10 ;  /* 0x0000000a06067221 */ /* 0x008fe20000000000 */
[----:B------:R-:W-:Y:S02]  /*0350*/  FADD R7, R7, R11 ;  /* 0x0000000b07077221 */ /* 0x000fe40000000000 */
[----:B------:R-:W-:Y:S01]  /*0360*/  @!P3 FMUL R18, R18, 16777216 ;  /* 0x4b8000001212b820 */ /* 0x000fe20000400000 */
[----:B-1----:R-:W-:Y:S01]  /*0370*/  FMUL R19, R20, R19 ;  /* 0x0000001314137220 */ /* 0x002fe20000400000 */
[----:B----4-:R-:W-:Y:S01]  /*0380*/  FADD R4, -R4, R6 ;  /* 0x0000000604047221 */ /* 0x010fe20000000100 */
[----:B------:R-:W-:-:S03]  /*0390*/  FADD R5, -R5, R7 ;  /* 0x0000000705057221 */ /* 0x000fc60000000100 */
[----:B------:R-:W-:Y:S01]  /*03a0*/  FMUL R19, R4, R19 ;  /* 0x0000001304137220 */ /* 0x000fe20000400000 */
[----:B--2---:R-:W-:-:S03]  /*03b0*/  FMUL R18, R21, R18 ;  /* 0x0000001215127220 */ /* 0x004fc60000400000 */
[----:B-----5:R-:W-:Y:S01]  /*03c0*/  FFMA R19, R12, R19, R14 ;  /* 0x000000130c137223 */ /* 0x020fe2000000000e */
[----:B------:R-:W-:-:S04]  /*03d0*/  FMUL R18, R5, R18 ;  /* 0x0000001205127220 */ /* 0x000fc80000400000 */
[----:B------:R-:W-:Y:S01]  /*03e0*/  FFMA R18, R13, R18, R15 ;  /* 0x000000120d127223 */ /* 0x000fe2000000000f */
[----:B------:R-:W-:Y:S01]  /*03f0*/  FSETP.GEU.AND P0, PT, R19, -R16, PT ;  /* 0x800000101300720b */ /* 0x000fe20003f0e000 */
[----:B------:R-:W-:Y:S02]  /*0400*/  FADD R16, R16, R19 ;  /* 0x0000001310107221 */ /* 0x000fe40000000000 */
[----:B------:R-:W-:Y:S01]  /*0410*/  FADD R4, R17, R18 ;  /* 0x0000001211047221 */ /* 0x000fe20000000000 */
[----:B------:R-:W-:Y:S01]  /*0420*/  FSETP.GEU.AND P1, PT, R18, -R17, PT ;  /* 0x800000111200720b */ /* 0x000fe20003f2e000 */
[----:B0-----:R-:W-:Y:S01]  /*0430*/  IMAD.WIDE R8, R0, 0x4, R8 ;  /* 0x0000000400087825 */ /* 0x001fe200078e0208 */
[----:B------:R-:W-:Y:S02]  /*0440*/  FSEL R16, R16, RZ, P0 ;  /* 0x000000ff10107208 */ /* 0x000fe40000000000 */
[----:B------:R-:W-:Y:S01]  /*0450*/  FSEL R17, R4, RZ, P1 ;  /* 0x000000ff04117208 */ /* 0x000fe20000800000 */
[----:B------:R-:W-:Y:S04]  /*0460*/  STG.E.64 desc[UR4][R2.64], R6 ;  /* 0x0000000602007986 */ /* 0x000fe8000c101b04 */
[----:B------:R-:W-:Y:S01]  /*0470*/  STG.E.64 desc[UR4][R8.64], R16 ;  /* 0x0000001008007986 */ /* 0x000fe2000c101b04 */
[----:B------:R-:W-:Y:S05]  /*0480*/  EXIT ;  /* 0x000000000000794d */ /* 0x000fea0003800000 */
.L_x_0:
[----:B------:R-:W-:-:S00]  /*0490*/  BRA `(.L_x_0) ;  /* 0xfffffffc00fc7947 */ /* 0x000fc0000383ffff */
[----:B------:R-:W-:-:S00]  /*04a0*/  NOP ;  /* 0x0000000000007918 */ /* 0x000fc00000000000 */
        /* <DEDUP_REMOVED lines=13> */
.L_x_1:


//--------------------- .nv.global.init           --------------------------
	.section	.nv.global.init,"aw",@progbits
.nv.global.init:
	.type		_$_str,@object
	.size		_$_str,(_$_str_$_2 - _$_str)
_$_str:
        /*0000*/ 	.byte	0x5f, 0x5f, 0x43, 0x55, 0x44, 0x41, 0x5f, 0x46, 0x54, 0x5a, 0x00
	.type		_$_str_$_2,@object
	.size		_$_str_$_2,(.L_1 - _$_str_$_2)
_$_str_$_2:
        /*000b*/ 	.byte	0x5f, 0x5f, 0x43, 0x55, 0x44, 0x41, 0x5f, 0x50, 0x52, 0x45, 0x43, 0x5f, 0x53, 0x51, 0x52, 0x54
        /*001b*/ 	.byte	0x00
.L_1:


//--------------------- .nv.constant0.triton_poi_fused__native_batch_norm_legit_no_training_add_convolution_relu_16 --------------------------
	.section	.nv.constant0.triton_poi_fused__native_batch_norm_legit_no_training_add_convolution_relu_16,"a",@progbits
	.sectionflags	@""
	.align	4
.nv.constant0.triton_poi_fused__native_batch_norm_legit_no_training_add_convolution_relu_16:
	.zero		596
